//
// Generated by NVIDIA NVVM Compiler
//
// Compiler Build ID: CL-36424714
// Cuda compilation tools, release 13.0, V13.0.88
// Based on NVVM 20.0.0
//

.version 9.0
.target sm_100
.address_size 64

	// .globl	add

.visible .entry add(
	.param .u64 .ptr .align 1 add_param_0,
	.param .u64 .ptr .align 1 add_param_1
)
{


	ret;

}
	// .globl	add2
.visible .entry add2(
	.param .u64 .ptr .align 1 add2_param_0,
	.param .u64 .ptr .align 1 add2_param_1
)
{


	ret;

}
	// .globl	toofew
.visible .entry toofew(
	.param .u64 .ptr .align 1 toofew_param_0,
	.param .u64 .ptr .align 1 toofew_param_1
)
{


	ret;

}
	// .globl	toomany
.visible .entry toomany(
	.param .u64 .ptr .align 1 toomany_param_0,
	.param .u64 .ptr .align 1 toomany_param_1,
	.param .u64 .ptr .align 1 toomany_param_2
)
{


	ret;

}


// ===== COMPILED SASS (sm_100) =====

	.target	sm_100

	.elftype	@"ET_EXEC"


//--------------------- .note.nv.tkinfo           --------------------------
	.section	.note.nv.tkinfo,"",@"SHT_NOTE"
	.sectionflags	@"SHF_NOTE_NV_TKINFO"
	.tkinfo
        /*0018*/ 	.word	0x00000002
        /*0030*/ 	.string	""
        /*0030*/ 	.string	"ptxas"
        /*0030*/ 	.string	"Cuda compilation tools, release 13.0, V13.0.88"
        /*0030*/ 	.string	"Build cuda_13.0.r13.0/compiler.36424714_0"
        /*0030*/ 	.string	"-arch sm_100 -m 64 "



//--------------------- .note.nv.cuinfo           --------------------------
	.section	.note.nv.cuinfo,"",@"SHT_NOTE"
	.sectionflags	@"SHF_NOTE_NV_CUINFO"
        /*0018*/ 	.short	0x0002
        /*001a*/ 	.short	0x0064
        /*001c*/ 	.short	0x0082
	.zero		2


//--------------------- .nv.info                  --------------------------
	.section	.nv.info,"",@"SHT_CUDA_INFO"
	.align	4


	//----- nvinfo : EIATTR_REGCOUNT
	.align		4
        /*0000*/ 	.byte	0x04, 0x2f
        /*0002*/ 	.short	(.L_1 - .L_0)
	.align		4
.L_0:
        /*0004*/ 	.word	index@(add)
        /*0008*/ 	.word	0x00000004


	//----- nvinfo : EIATTR_FRAME_SIZE
	.align		4
.L_1:
        /*000c*/ 	.byte	0x04, 0x11
        /*000e*/ 	.short	(.L_3 - .L_2)
	.align		4
.L_2:
        /*0010*/ 	.word	index@(add)
        /*0014*/ 	.word	0x00000000


	//----- nvinfo : EIATTR_REGCOUNT
	.align		4
.L_3:
        /*0018*/ 	.byte	0x04, 0x2f
        /*001a*/ 	.short	(.L_5 - .L_4)
	.align		4
.L_4:
        /*001c*/ 	.word	index@(add2)
        /*0020*/ 	.word	0x00000004


	//----- nvinfo : EIATTR_FRAME_SIZE
	.align		4
.L_5:
        /*0024*/ 	.byte	0x04, 0x11
        /*0026*/ 	.short	(.L_7 - .L_6)
	.align		4
.L_6:
        /*0028*/ 	.word	index@(add2)
        /*002c*/ 	.word	0x00000000


	//----- nvinfo : EIATTR_REGCOUNT
	.align		4
.L_7:
        /*0030*/ 	.byte	0x04, 0x2f
        /*0032*/ 	.short	(.L_9 - .L_8)
	.align		4
.L_8:
        /*0034*/ 	.word	index@(toofew)
        /*0038*/ 	.word	0x00000004


	//----- nvinfo : EIATTR_FRAME_SIZE
	.align		4
.L_9:
        /*003c*/ 	.byte	0x04, 0x11
        /*003e*/ 	.short	(.L_11 - .L_10)
	.align		4
.L_10:
        /*0040*/ 	.word	index@(toofew)
        /*0044*/ 	.word	0x00000000


	//----- nvinfo : EIATTR_REGCOUNT
	.align		4
.L_11:
        /*0048*/ 	.byte	0x04, 0x2f
        /*004a*/ 	.short	(.L_13 - .L_12)
	.align		4
.L_12:
        /*004c*/ 	.word	index@(toomany)
        /*0050*/ 	.word	0x00000004


	//----- nvinfo : EIATTR_FRAME_SIZE
	.align		4
.L_13:
        /*0054*/ 	.byte	0x04, 0x11
        /*0056*/ 	.short	(.L_15 - .L_14)
	.align		4
.L_14:
        /*0058*/ 	.word	index@(toomany)
        /*005c*/ 	.word	0x00000000


	//----- nvinfo : EIATTR_MIN_STACK_SIZE
	.align		4
.L_15:
        /*0060*/ 	.byte	0x04, 0x12
        /*0062*/ 	.short	(.L_17 - .L_16)
	.align		4
.L_16:
        /*0064*/ 	.word	index@(toomany)
        /*0068*/ 	.word	0x00000000


	//----- nvinfo : EIATTR_MIN_STACK_SIZE
	.align		4
.L_17:
        /*006c*/ 	.byte	0x04, 0x12
        /*006e*/ 	.short	(.L_19 - .L_18)
	.align		4
.L_18:
        /*0070*/ 	.word	index@(toofew)
        /*0074*/ 	.word	0x00000000


	//----- nvinfo : EIATTR_MIN_STACK_SIZE
	.align		4
.L_19:
        /*0078*/ 	.byte	0x04, 0x12
        /*007a*/ 	.short	(.L_21 - .L_20)
	.align		4
.L_20:
        /*007c*/ 	.word	index@(add2)
        /*0080*/ 	.word	0x00000000


	//----- nvinfo : EIATTR_MIN_STACK_SIZE
	.align		4
.L_21:
        /*0084*/ 	.byte	0x04, 0x12
        /*0086*/ 	.short	(.L_23 - .L_22)
	.align		4
.L_22:
        /*0088*/ 	.word	index@(add)
        /*008c*/ 	.word	0x00000000
.L_23:


//--------------------- .nv.compat                --------------------------
	.section	.nv.compat,"",@"SHT_CUDA_COMPAT_INFO"
	.align	4
        /*0000*/ 	.byte	0x02, 0x09, 0x00, 0x00, 0x02, 0x02, 0x01, 0x00, 0x02, 0x05, 0x05, 0x00, 0x03, 0x07, 0x01, 0x01
        /*0010*/ 	.byte	0x02, 0x03, 0x00, 0x00, 0x02, 0x06, 0x01, 0x00, 0x04, 0x0b, 0x08, 0x00, 0x09, 0x00, 0x00, 0x00
        /*0020*/ 	.byte	0x00, 0x00, 0x00, 0x00


//--------------------- .nv.info.toomany          --------------------------
	.section	.nv.info.toomany,"",@"SHT_CUDA_INFO"
	.sectionflags	@""
	.align	4


	//----- nvinfo : EIATTR_CUDA_API_VERSION
	.align		4
        /*0000*/ 	.byte	0x04, 0x37
        /*0002*/ 	.short	(.L_25 - .L_24)
.L_24:
        /*0004*/ 	.word	0x00000082


	//----- nvinfo : EIATTR_KPARAM_INFO
	.align		4
.L_25:
        /*0008*/ 	.byte	0x04, 0x17
        /*000a*/ 	.short	(.L_27 - .L_26)
.L_26:
        /*000c*/ 	.word	0x00000000
        /*0010*/ 	.short	0x0002
        /*0012*/ 	.short	0x0010
        /*0014*/ 	.byte	0x00, 0xf5, 0x21, 0x00


	//----- nvinfo : EIATTR_KPARAM_INFO
	.align		4
.L_27:
        /*0018*/ 	.byte	0x04, 0x17
        /*001a*/ 	.short	(.L_29 - .L_28)
.L_28:
        /*001c*/ 	.word	0x00000000
        /*0020*/ 	.short	0x0001
        /*0022*/ 	.short	0x0008
        /*0024*/ 	.byte	0x00, 0xf5, 0x21, 0x00


	//----- nvinfo : EIATTR_KPARAM_INFO
	.align		4
.L_29:
        /*0028*/ 	.byte	0x04, 0x17
        /*002a*/ 	.short	(.L_31 - .L_30)
.L_30:
        /*002c*/ 	.word	0x00000000
        /*0030*/ 	.short	0x0000
        /*0032*/ 	.short	0x0000
        /*0034*/ 	.byte	0x00, 0xf5, 0x21, 0x00


	//----- nvinfo : EIATTR_SPARSE_MMA_MASK
	.align		4
.L_31:
        /*0038*/ 	.byte	0x03, 0x50
        /*003a*/ 	.short	0x0000


	//----- nvinfo : EIATTR_MAXREG_COUNT
	.align		4
        /*003c*/ 	.byte	0x03, 0x1b
        /*003e*/ 	.short	0x00ff


	//----- nvinfo : EIATTR_MERCURY_ISA_VERSION
	.align		4
        /*0040*/ 	.byte	0x03, 0x5f
        /*0042*/ 	.short	0x0101


	//----- nvinfo : EIATTR_VRC_CTA_INIT_COUNT
	.align		4
        /*0044*/ 	.byte	0x02, 0x4a
	.zero		1
	.zero		1


	//----- nvinfo : EIATTR_EXIT_INSTR_OFFSETS
	.align		4
        /*0048*/ 	.byte	0x04, 0x1c
        /*004a*/ 	.short	(.L_33 - .L_32)


	//   ....[0]....
.L_32:
        /*004c*/ 	.word	0x00000010


	//----- nvinfo : EIATTR_CBANK_PARAM_SIZE
	.align		4
.L_33:
        /*0050*/ 	.byte	0x03, 0x19
        /*0052*/ 	.short	0x0018


	//----- nvinfo : EIATTR_PARAM_CBANK
	.align		4
        /*0054*/ 	.byte	0x04, 0x0a
        /*0056*/ 	.short	(.L_35 - .L_34)
	.align		4
.L_34:
        /*0058*/ 	.word	index@(.nv.constant0.toomany)
        /*005c*/ 	.short	0x0380
        /*005e*/ 	.short	0x0018


	//----- nvinfo : EIATTR_SW_WAR
	.align		4
.L_35:
        /*0060*/ 	.byte	0x04, 0x36
        /*0062*/ 	.short	(.L_37 - .L_36)
.L_36:
        /*0064*/ 	.word	0x00000008
.L_37:


//--------------------- .nv.info.toofew           --------------------------
	.section	.nv.info.toofew,"",@"SHT_CUDA_INFO"
	.sectionflags	@""
	.align	4


	//----- nvinfo : EIATTR_CUDA_API_VERSION
	.align		4
        /*0000*/ 	.byte	0x04, 0x37
        /*0002*/ 	.short	(.L_39 - .L_38)
.L_38:
        /*0004*/ 	.word	0x00000082


	//----- nvinfo : EIATTR_KPARAM_INFO
	.align		4
.L_39:
        /*0008*/ 	.byte	0x04, 0x17
        /*000a*/ 	.short	(.L_41 - .L_40)
.L_40:
        /*000c*/ 	.word	0x00000000
        /*0010*/ 	.short	0x0001
        /*0012*/ 	.short	0x0008
        /*0014*/ 	.byte	0x00, 0xf5, 0x21, 0x00


	//----- nvinfo : EIATTR_KPARAM_INFO
	.align		4
.L_41:
        /*0018*/ 	.byte	0x04, 0x17
        /*001a*/ 	.short	(.L_43 - .L_42)
.L_42:
        /*001c*/ 	.word	0x00000000
        /*0020*/ 	.short	0x0000
        /*0022*/ 	.short	0x0000
        /*0024*/ 	.byte	0x00, 0xf5, 0x21, 0x00


	//----- nvinfo : EIATTR_SPARSE_MMA_MASK
	.align		4
.L_43:
        /*0028*/ 	.byte	0x03, 0x50
        /*002a*/ 	.short	0x0000


	//----- nvinfo : EIATTR_MAXREG_COUNT
	.align		4
        /*002c*/ 	.byte	0x03, 0x1b
        /*002e*/ 	.short	0x00ff


	//----- nvinfo : EIATTR_MERCURY_ISA_VERSION
	.align		4
        /*0030*/ 	.byte	0x03, 0x5f
        /*0032*/ 	.short	0x0101


	//----- nvinfo : EIATTR_VRC_CTA_INIT_COUNT
	.align		4
        /*0034*/ 	.byte	0x02, 0x4a
	.zero		1
	.zero		1


	//----- nvinfo : EIATTR_EXIT_INSTR_OFFSETS
	.align		4
        /*0038*/ 	.byte	0x04, 0x1c
        /*003a*/ 	.short	(.L_45 - .L_44)


	//   ....[0]....
.L_44:
        /*003c*/ 	.word	0x00000010


	//----- nvinfo : EIATTR_CBANK_PARAM_SIZE
	.align		4
.L_45:
        /*0040*/ 	.byte	0x03, 0x19
        /*0042*/ 	.short	0x0010


	//----- nvinfo : EIATTR_PARAM_CBANK
	.align		4
        /*0044*/ 	.byte	0x04, 0x0a
        /*0046*/ 	.short	(.L_47 - .L_46)
	.align		4
.L_46:
        /*0048*/ 	.word	index@(.nv.constant0.toofew)
        /*004c*/ 	.short	0x0380
        /*004e*/ 	.short	0x0010


	//----- nvinfo : EIATTR_SW_WAR
	.align		4
.L_47:
        /*0050*/ 	.byte	0x04, 0x36
        /*0052*/ 	.short	(.L_49 - .L_48)
.L_48:
        /*0054*/ 	.word	0x00000008
.L_49:


//--------------------- .nv.info.add2             --------------------------
	.section	.nv.info.add2,"",@"SHT_CUDA_INFO"
	.sectionflags	@""
	.align	4


	//----- nvinfo : EIATTR_CUDA_API_VERSION
	.align		4
        /*0000*/ 	.byte	0x04, 0x37
        /*0002*/ 	.short	(.L_51 - .L_50)
.L_50:
        /*0004*/ 	.word	0x00000082


	//----- nvinfo : EIATTR_KPARAM_INFO
	.align		4
.L_51:
        /*0008*/ 	.byte	0x04, 0x17
        /*000a*/ 	.short	(.L_53 - .L_52)
.L_52:
        /*000c*/ 	.word	0x00000000
        /*0010*/ 	.short	0x0001
        /*0012*/ 	.short	0x0008
        /*0014*/ 	.byte	0x00, 0xf5, 0x21, 0x00


	//----- nvinfo : EIATTR_KPARAM_INFO
	.align		4
.L_53:
        /*0018*/ 	.byte	0x04, 0x17
        /*001a*/ 	.short	(.L_55 - .L_54)
.L_54:
        /*001c*/ 	.word	0x00000000
        /*0020*/ 	.short	0x0000
        /*0022*/ 	.short	0x0000
        /*0024*/ 	.byte	0x00, 0xf5, 0x21, 0x00


	//----- nvinfo : EIATTR_SPARSE_MMA_MASK
	.align		4
.L_55:
        /*0028*/ 	.byte	0x03, 0x50
        /*002a*/ 	.short	0x0000


	//----- nvinfo : EIATTR_MAXREG_COUNT
	.align		4
        /*002c*/ 	.byte	0x03, 0x1b
        /*002e*/ 	.short	0x00ff


	//----- nvinfo : EIATTR_MERCURY_ISA_VERSION
	.align		4
        /*0030*/ 	.byte	0x03, 0x5f
        /*0032*/ 	.short	0x0101


	//----- nvinfo : EIATTR_VRC_CTA_INIT_COUNT
	.align		4
        /*0034*/ 	.byte	0x02, 0x4a
	.zero		1
	.zero		1


	//----- nvinfo : EIATTR_EXIT_INSTR_OFFSETS
	.align		4
        /*0038*/ 	.byte	0x04, 0x1c
        /*003a*/ 	.short	(.L_57 - .L_56)


	//   ....[0]....
.L_56:
        /*003c*/ 	.word	0x00000010


	//----- nvinfo : EIATTR_CBANK_PARAM_SIZE
	.align		4
.L_57:
        /*0040*/ 	.byte	0x03, 0x19
        /*0042*/ 	.short	0x0010


	//----- nvinfo : EIATTR_PARAM_CBANK
	.align		4
        /*0044*/ 	.byte	0x04, 0x0a
        /*0046*/ 	.short	(.L_59 - .L_58)
	.align		4
.L_58:
        /*0048*/ 	.word	index@(.nv.constant0.add2)
        /*004c*/ 	.short	0x0380
        /*004e*/ 	.short	0x0010


	//----- nvinfo : EIATTR_SW_WAR
	.align		4
.L_59:
        /*0050*/ 	.byte	0x04, 0x36
        /*0052*/ 	.short	(.L_61 - .L_60)
.L_60:
        /*0054*/ 	.word	0x00000008
.L_61:


//--------------------- .nv.info.add              --------------------------
	.section	.nv.info.add,"",@"SHT_CUDA_INFO"
	.sectionflags	@""
	.align	4


	//----- nvinfo : EIATTR_CUDA_API_VERSION
	.align		4
        /*0000*/ 	.byte	0x04, 0x37
        /*0002*/ 	.short	(.L_63 - .L_62)
.L_62:
        /*0004*/ 	.word	0x00000082


	//----- nvinfo : EIATTR_KPARAM_INFO
	.align		4
.L_63:
        /*0008*/ 	.byte	0x04, 0x17
        /*000a*/ 	.short	(.L_65 - .L_64)
.L_64:
        /*000c*/ 	.word	0x00000000
        /*0010*/ 	.short	0x0001
        /*0012*/ 	.short	0x0008
        /*0014*/ 	.byte	0x00, 0xf5, 0x21, 0x00


	//----- nvinfo : EIATTR_KPARAM_INFO
	.align		4
.L_65:
        /*0018*/ 	.byte	0x04, 0x17
        /*001a*/ 	.short	(.L_67 - .L_66)
.L_66:
        /*001c*/ 	.word	0x00000000
        /*0020*/ 	.short	0x0000
        /*0022*/ 	.short	0x0000
        /*0024*/ 	.byte	0x00, 0xf5, 0x21, 0x00


	//----- nvinfo : EIATTR_SPARSE_MMA_MASK
	.align		4
.L_67:
        /*0028*/ 	.byte	0x03, 0x50
        /*002a*/ 	.short	0x0000


	//----- nvinfo : EIATTR_MAXREG_COUNT
	.align		4
        /*002c*/ 	.byte	0x03, 0x1b
        /*002e*/ 	.short	0x00ff


	//----- nvinfo : EIATTR_MERCURY_ISA_VERSION
	.align		4
        /*0030*/ 	.byte	0x03, 0x5f
        /*0032*/ 	.short	0x0101


	//----- nvinfo : EIATTR_VRC_CTA_INIT_COUNT
	.align		4
        /*0034*/ 	.byte	0x02, 0x4a
	.zero		1
	.zero		1


	//----- nvinfo : EIATTR_EXIT_INSTR_OFFSETS
	.align		4
        /*0038*/ 	.byte	0x04, 0x1c
        /*003a*/ 	.short	(.L_69 - .L_68)


	//   ....[0]....
.L_68:
        /*003c*/ 	.word	0x00000010


	//----- nvinfo : EIATTR_CBANK_PARAM_SIZE
	.align		4
.L_69:
        /*0040*/ 	.byte	0x03, 0x19
        /*0042*/ 	.short	0x0010


	//----- nvinfo : EIATTR_PARAM_CBANK
	.align		4
        /*0044*/ 	.byte	0x04, 0x0a
        /*0046*/ 	.short	(.L_71 - .L_70)
	.align		4
.L_70:
        /*0048*/ 	.word	index@(.nv.constant0.add)
        /*004c*/ 	.short	0x0380
        /*004e*/ 	.short	0x0010


	//----- nvinfo : EIATTR_SW_WAR
	.align		4
.L_71:
        /*0050*/ 	.byte	0x04, 0x36
        /*0052*/ 	.short	(.L_73 - .L_72)
.L_72:
        /*0054*/ 	.word	0x00000008
.L_73:


//--------------------- .nv.callgraph             --------------------------
	.section	.nv.callgraph,"",@"SHT_CUDA_CALLGRAPH"
	.align	4
	.sectionentsize	8
	.align		4
        /*0000*/ 	.word	0x00000000
	.align		4
        /*0004*/ 	.word	0xffffffff
	.align		4
        /*0008*/ 	.word	0x00000000
	.align		4
        /*000c*/ 	.word	0xfffffffe
	.align		4
        /*0010*/ 	.word	0x00000000
	.align		4
        /*0014*/ 	.word	0xfffffffd
	.align		4
        /*0018*/ 	.word	0x00000000
	.align		4
        /*001c*/ 	.word	0xfffffffc


//--------------------- .text.toomany             --------------------------
	.section	.text.toomany,"ax",@progbits
	.align	128
        .global         toomany
        .type           toomany,@function
        .size           toomany,(.L_x_4 - toomany)
        .other          toomany,@"STO_CUDA_ENTRY STV_DEFAULT"
toomany:
.text.toomany:
[----:B------:R-:W-:Y:S01]  /*0000*/  LDC R1, c[0x0][0x37c] ;  /* 0x0000df00ff017b82 */ /* 0x000fe20000000800 */
[----:B------:R-:W-:Y:S05]  /*0010*/  EXIT ;  /* 0x000000000000794d */ /* 0x000fea0003800000 */
.L_x_0:
[----:B------:R-:W-:-:S00]  /*0020*/  BRA `(.L_x_0) ;  /* 0xfffffffc00fc7947 */ /* 0x000fc0000383ffff */
[----:B------:R-:W-:-:S00]  /*0030*/  NOP ;  /* 0x0000000000007918 */ /* 0x000fc00000000000 */
        /* <DEDUP_REMOVED lines=12> */
.L_x_4:


//--------------------- .text.toofew              --------------------------
	.section	.text.toofew,"ax",@progbits
	.align	128
        .global         toofew
        .type           toofew,@function
        .size           toofew,(.L_x_5 - toofew)
        .other          toofew,@"STO_CUDA_ENTRY STV_DEFAULT"
toofew:
.text.toofew:
[----:B------:R-:W-:Y:S01]  /*0000*/  LDC R1, c[0x0][0x37c] ;  /* 0x0000df00ff017b82 */ /* 0x000fe20000000800 */
[----:B------:R-:W-:Y:S05]  /*0010*/  EXIT ;  /* 0x000000000000794d */ /* 0x000fea0003800000 */
.L_x_1:
        /* <DEDUP_REMOVED lines=14> */
.L_x_5:


//--------------------- .text.add2                --------------------------
	.section	.text.add2,"ax",@progbits
	.align	128
        .global         add2
        .type           add2,@function
        .size           add2,(.L_x_6 - add2)
        .other          add2,@"STO_CUDA_ENTRY STV_DEFAULT"
add2:
.text.add2:
[----:B------:R-:W-:Y:S01]  /*0000*/  LDC R1, c[0x0][0x37c] ;  /* 0x0000df00ff017b82 */ /* 0x000fe20000000800 */
[----:B------:R-:W-:Y:S05]  /*0010*/  EXIT ;  /* 0x000000000000794d */ /* 0x000fea0003800000 */
.L_x_2:
        /* <DEDUP_REMOVED lines=14> */
.L_x_6:


//--------------------- .text.add                 --------------------------
	.section	.text.add,"ax",@progbits
	.align	128
        .global         add
        .type           add,@function
        .size           add,(.L_x_7 - add)
        .other          add,@"STO_CUDA_ENTRY STV_DEFAULT"
add:
.text.add:
[----:B------:R-:W-:Y:S01]  /*0000*/  LDC R1, c[0x0][0x37c] ;  /* 0x0000df00ff017b82 */ /* 0x000fe20000000800 */
[----:B------:R-:W-:Y:S05]  /*0010*/  EXIT ;  /* 0x000000000000794d */ /* 0x000fea0003800000 */
.L_x_3:
        /* <DEDUP_REMOVED lines=14> */
.L_x_7:


//--------------------- .nv.shared.reserved.0     --------------------------
	.section	.nv.shared.reserved.0,"aw",@nobits
	.weak		__nv_reservedSMEM_offset_0_alias
	.size		__nv_reservedSMEM_offset_0_alias, 0, 64
	.other		__nv_reservedSMEM_offset_0_alias,@"STO_CUDA_RESERVED_SHARED STV_DEFAULT"
__nv_reservedSMEM_offset_0_alias:
	.zero		0
	.zero		64


//--------------------- .nv.constant0.toomany     --------------------------
	.section	.nv.constant0.toomany,"a",@progbits
	.sectionflags	@""
	.align	4
.nv.constant0.toomany:
	.zero		920


//--------------------- .nv.constant0.toofew      --------------------------
	.section	.nv.constant0.toofew,"a",@progbits
	.sectionflags	@""
	.align	4
.nv.constant0.toofew:
	.zero		912


//--------------------- .nv.constant0.add2        --------------------------
	.section	.nv.constant0.add2,"a",@progbits
	.sectionflags	@""
	.align	4
.nv.constant0.add2:
	.zero		912


//--------------------- .nv.constant0.add         --------------------------
	.section	.nv.constant0.add,"a",@progbits
	.sectionflags	@""
	.align	4
.nv.constant0.add:
	.zero		912


//--------------------- SYMBOLS --------------------------

	.type		.nv.reservedSmem.offset0,@object
	.size		.nv.reservedSmem.offset0,0x4
